//
// Generated by NVIDIA NVVM Compiler
//
// Compiler Build ID: CL-36424714
// Cuda compilation tools, release 13.0, V13.0.88
// Based on NVVM 20.0.0
//

.version 9.0
.target sm_100
.address_size 64

	// .globl	_Z17pointsToBEVKernelPKfiffffiiPfS1_

.visible .entry _Z17pointsToBEVKernelPKfiffffiiPfS1_(
	.param .u64 .ptr .align 1 _Z17pointsToBEVKernelPKfiffffiiPfS1__param_0,
	.param .u32 _Z17pointsToBEVKernelPKfiffffiiPfS1__param_1,
	.param .f32 _Z17pointsToBEVKernelPKfiffffiiPfS1__param_2,
	.param .f32 _Z17pointsToBEVKernelPKfiffffiiPfS1__param_3,
	.param .f32 _Z17pointsToBEVKernelPKfiffffiiPfS1__param_4,
	.param .f32 _Z17pointsToBEVKernelPKfiffffiiPfS1__param_5,
	.param .u32 _Z17pointsToBEVKernelPKfiffffiiPfS1__param_6,
	.param .u32 _Z17pointsToBEVKernelPKfiffffiiPfS1__param_7,
	.param .u64 .ptr .align 1 _Z17pointsToBEVKernelPKfiffffiiPfS1__param_8,
	.param .u64 .ptr .align 1 _Z17pointsToBEVKernelPKfiffffiiPfS1__param_9
)
{
	.reg .pred 	%p<13>;
	.reg .b32 	%r<20>;
	.reg .b32 	%f<11>;
	.reg .b64 	%rd<12>;

	ld.param.u64 	%rd2, [_Z17pointsToBEVKernelPKfiffffiiPfS1__param_0];
	ld.param.u32 	%r6, [_Z17pointsToBEVKernelPKfiffffiiPfS1__param_1];
	ld.param.f32 	%f1, [_Z17pointsToBEVKernelPKfiffffiiPfS1__param_2];
	ld.param.f32 	%f2, [_Z17pointsToBEVKernelPKfiffffiiPfS1__param_3];
	ld.param.f32 	%f3, [_Z17pointsToBEVKernelPKfiffffiiPfS1__param_4];
	ld.param.f32 	%f4, [_Z17pointsToBEVKernelPKfiffffiiPfS1__param_5];
	ld.param.u32 	%r4, [_Z17pointsToBEVKernelPKfiffffiiPfS1__param_6];
	ld.param.u32 	%r5, [_Z17pointsToBEVKernelPKfiffffiiPfS1__param_7];
	ld.param.u64 	%rd3, [_Z17pointsToBEVKernelPKfiffffiiPfS1__param_8];
	ld.param.u64 	%rd4, [_Z17pointsToBEVKernelPKfiffffiiPfS1__param_9];
	mov.u32 	%r7, %ctaid.x;
	mov.u32 	%r8, %ntid.x;
	mov.u32 	%r9, %tid.x;
	mad.lo.s32 	%r1, %r7, %r8, %r9;
	setp.ge.s32 	%p1, %r1, %r6;
	@%p1 bra 	$L__BB0_3;
	cvta.to.global.u64 	%rd5, %rd2;
	shl.b32 	%r10, %r1, 2;
	mul.wide.s32 	%rd6, %r10, 4;
	add.s64 	%rd1, %rd5, %rd6;
	ld.global.f32 	%f5, [%rd1];
	ld.global.f32 	%f6, [%rd1+4];
	sub.f32 	%f7, %f5, %f1;
	mul.f32 	%f8, %f3, %f7;
	cvt.rzi.s32.f32 	%r2, %f8;
	sub.f32 	%f9, %f6, %f2;
	mul.f32 	%f10, %f4, %f9;
	cvt.rzi.s32.f32 	%r3, %f10;
	setp.gt.s32 	%p2, %r2, -1;
	setp.lt.s32 	%p3, %r2, %r4;
	and.pred  	%p4, %p2, %p3;
	setp.gt.s32 	%p5, %r3, -1;
	setp.lt.s32 	%p6, %r3, %r5;
	and.pred  	%p7, %p5, %p6;
	and.pred  	%p9, %p4, %p7;
	not.pred 	%p10, %p9;
	@%p10 bra 	$L__BB0_3;
	ld.global.u32 	%r11, [%rd1+12];
	ld.global.u32 	%r12, [%rd1+8];
	mad.lo.s32 	%r13, %r3, %r4, %r2;
	cvta.to.global.u64 	%rd7, %rd3;
	mul.wide.s32 	%rd8, %r13, 4;
	add.s64 	%rd9, %rd7, %rd8;
	xor.b32  	%r14, %r12, 2147483647;
	setp.lt.s32 	%p11, %r12, 0;
	selp.b32 	%r15, %r14, %r12, %p11;
	atom.global.max.u32 	%r16, [%rd9], %r15;
	cvta.to.global.u64 	%rd10, %rd4;
	add.s64 	%rd11, %rd10, %rd8;
	xor.b32  	%r17, %r11, 2147483647;
	setp.lt.s32 	%p12, %r11, 0;
	selp.b32 	%r18, %r17, %r11, %p12;
	atom.global.max.u32 	%r19, [%rd11], %r18;
$L__BB0_3:
	ret;

}


// ===== COMPILED SASS (sm_100) =====

	.target	sm_100

	.elftype	@"ET_EXEC"


//--------------------- .note.nv.tkinfo           --------------------------
	.section	.note.nv.tkinfo,"",@"SHT_NOTE"
	.sectionflags	@"SHF_NOTE_NV_TKINFO"
	.tkinfo
        /*0018*/ 	.word	0x00000002
        /*0030*/ 	.string	""
        /*0030*/ 	.string	"ptxas"
        /*0030*/ 	.string	"Cuda compilation tools, release 13.0, V13.0.88"
        /*0030*/ 	.string	"Build cuda_13.0.r13.0/compiler.36424714_0"
        /*0030*/ 	.string	"-arch sm_100 -m 64 "



//--------------------- .note.nv.cuinfo           --------------------------
	.section	.note.nv.cuinfo,"",@"SHT_NOTE"
	.sectionflags	@"SHF_NOTE_NV_CUINFO"
        /*0018*/ 	.short	0x0002
        /*001a*/ 	.short	0x0064
        /*001c*/ 	.short	0x0082
	.zero		2


//--------------------- .nv.info                  --------------------------
	.section	.nv.info,"",@"SHT_CUDA_INFO"
	.align	4


	//----- nvinfo : EIATTR_REGCOUNT
	.align		4
        /*0000*/ 	.byte	0x04, 0x2f
        /*0002*/ 	.short	(.L_1 - .L_0)
	.align		4
.L_0:
        /*0004*/ 	.word	index@(_Z17pointsToBEVKernelPKfiffffiiPfS1_)
        /*0008*/ 	.word	0x00000010


	//----- nvinfo : EIATTR_FRAME_SIZE
	.align		4
.L_1:
        /*000c*/ 	.byte	0x04, 0x11
        /*000e*/ 	.short	(.L_3 - .L_2)
	.align		4
.L_2:
        /*0010*/ 	.word	index@(_Z17pointsToBEVKernelPKfiffffiiPfS1_)
        /*0014*/ 	.word	0x00000000


	//----- nvinfo : EIATTR_MIN_STACK_SIZE
	.align		4
.L_3:
        /*0018*/ 	.byte	0x04, 0x12
        /*001a*/ 	.short	(.L_5 - .L_4)
	.align		4
.L_4:
        /*001c*/ 	.word	index@(_Z17pointsToBEVKernelPKfiffffiiPfS1_)
        /*0020*/ 	.word	0x00000000
.L_5:


//--------------------- .nv.compat                --------------------------
	.section	.nv.compat,"",@"SHT_CUDA_COMPAT_INFO"
	.align	4
        /*0000*/ 	.byte	0x02, 0x09, 0x00, 0x00, 0x02, 0x02, 0x01, 0x00, 0x02, 0x05, 0x05, 0x00, 0x03, 0x07, 0x01, 0x01
        /*0010*/ 	.byte	0x02, 0x03, 0x00, 0x00, 0x02, 0x06, 0x01, 0x00, 0x04, 0x0b, 0x08, 0x00, 0x09, 0x00, 0x00, 0x00
        /*0020*/ 	.byte	0x00, 0x00, 0x00, 0x00


//--------------------- .nv.info._Z17pointsToBEVKernelPKfiffffiiPfS1_ --------------------------
	.section	.nv.info._Z17pointsToBEVKernelPKfiffffiiPfS1_,"",@"SHT_CUDA_INFO"
	.sectionflags	@""
	.align	4


	//----- nvinfo : EIATTR_CUDA_API_VERSION
	.align		4
        /*0000*/ 	.byte	0x04, 0x37
        /*0002*/ 	.short	(.L_7 - .L_6)
.L_6:
        /*0004*/ 	.word	0x00000082


	//----- nvinfo : EIATTR_KPARAM_INFO
	.align		4
.L_7:
        /*0008*/ 	.byte	0x04, 0x17
        /*000a*/ 	.short	(.L_9 - .L_8)
.L_8:
        /*000c*/ 	.word	0x00000000
        /*0010*/ 	.short	0x0009
        /*0012*/ 	.short	0x0030
        /*0014*/ 	.byte	0x00, 0xf5, 0x21, 0x00


	//----- nvinfo : EIATTR_KPARAM_INFO
	.align		4
.L_9:
        /*0018*/ 	.byte	0x04, 0x17
        /*001a*/ 	.short	(.L_11 - .L_10)
.L_10:
        /*001c*/ 	.word	0x00000000
        /*0020*/ 	.short	0x0008
        /*0022*/ 	.short	0x0028
        /*0024*/ 	.byte	0x00, 0xf5, 0x21, 0x00


	//----- nvinfo : EIATTR_KPARAM_INFO
	.align		4
.L_11:
        /*0028*/ 	.byte	0x04, 0x17
        /*002a*/ 	.short	(.L_13 - .L_12)
.L_12:
        /*002c*/ 	.word	0x00000000
        /*0030*/ 	.short	0x0007
        /*0032*/ 	.short	0x0020
        /*0034*/ 	.byte	0x00, 0xf0, 0x11, 0x00


	//----- nvinfo : EIATTR_KPARAM_INFO
	.align		4
.L_13:
        /*0038*/ 	.byte	0x04, 0x17
        /*003a*/ 	.short	(.L_15 - .L_14)
.L_14:
        /*003c*/ 	.word	0x00000000
        /*0040*/ 	.short	0x0006
        /*0042*/ 	.short	0x001c
        /*0044*/ 	.byte	0x00, 0xf0, 0x11, 0x00


	//----- nvinfo : EIATTR_KPARAM_INFO
	.align		4
.L_15:
        /*0048*/ 	.byte	0x04, 0x17
        /*004a*/ 	.short	(.L_17 - .L_16)
.L_16:
        /*004c*/ 	.word	0x00000000
        /*0050*/ 	.short	0x0005
        /*0052*/ 	.short	0x0018
        /*0054*/ 	.byte	0x00, 0xf0, 0x11, 0x00


	//----- nvinfo : EIATTR_KPARAM_INFO
	.align		4
.L_17:
        /*0058*/ 	.byte	0x04, 0x17
        /*005a*/ 	.short	(.L_19 - .L_18)
.L_18:
        /*005c*/ 	.word	0x00000000
        /*0060*/ 	.short	0x0004
        /*0062*/ 	.short	0x0014
        /*0064*/ 	.byte	0x00, 0xf0, 0x11, 0x00


	//----- nvinfo : EIATTR_KPARAM_INFO
	.align		4
.L_19:
        /*0068*/ 	.byte	0x04, 0x17
        /*006a*/ 	.short	(.L_21 - .L_20)
.L_20:
        /*006c*/ 	.word	0x00000000
        /*0070*/ 	.short	0x0003
        /*0072*/ 	.short	0x0010
        /*0074*/ 	.byte	0x00, 0xf0, 0x11, 0x00


	//----- nvinfo : EIATTR_KPARAM_INFO
	.align		4
.L_21:
        /*0078*/ 	.byte	0x04, 0x17
        /*007a*/ 	.short	(.L_23 - .L_22)
.L_22:
        /*007c*/ 	.word	0x00000000
        /*0080*/ 	.short	0x0002
        /*0082*/ 	.short	0x000c
        /*0084*/ 	.byte	0x00, 0xf0, 0x11, 0x00


	//----- nvinfo : EIATTR_KPARAM_INFO
	.align		4
.L_23:
        /*0088*/ 	.byte	0x04, 0x17
        /*008a*/ 	.short	(.L_25 - .L_24)
.L_24:
        /*008c*/ 	.word	0x00000000
        /*0090*/ 	.short	0x0001
        /*0092*/ 	.short	0x0008
        /*0094*/ 	.byte	0x00, 0xf0, 0x11, 0x00


	//----- nvinfo : EIATTR_KPARAM_INFO
	.align		4
.L_25:
        /*0098*/ 	.byte	0x04, 0x17
        /*009a*/ 	.short	(.L_27 - .L_26)
.L_26:
        /*009c*/ 	.word	0x00000000
        /*00a0*/ 	.short	0x0000
        /*00a2*/ 	.short	0x0000
        /*00a4*/ 	.byte	0x00, 0xf5, 0x21, 0x00


	//----- nvinfo : EIATTR_SPARSE_MMA_MASK
	.align		4
.L_27:
        /*00a8*/ 	.byte	0x03, 0x50
        /*00aa*/ 	.short	0x0000


	//----- nvinfo : EIATTR_MAXREG_COUNT
	.align		4
        /*00ac*/ 	.byte	0x03, 0x1b
        /*00ae*/ 	.short	0x00ff


	//----- nvinfo : EIATTR_MERCURY_ISA_VERSION
	.align		4
        /*00b0*/ 	.byte	0x03, 0x5f
        /*00b2*/ 	.short	0x0101


	//----- nvinfo : EIATTR_VRC_CTA_INIT_COUNT
	.align		4
        /*00b4*/ 	.byte	0x02, 0x4a
	.zero		1
	.zero		1


	//----- nvinfo : EIATTR_EXIT_INSTR_OFFSETS
	.align		4
        /*00b8*/ 	.byte	0x04, 0x1c
        /*00ba*/ 	.short	(.L_29 - .L_28)


	//   ....[0]....
.L_28:
        /*00bc*/ 	.word	0x00000070


	//   ....[1]....
        /*00c0*/ 	.word	0x000001c0


	//   ....[2]....
        /*00c4*/ 	.word	0x000002a0


	//----- nvinfo : EIATTR_CBANK_PARAM_SIZE
	.align		4
.L_29:
        /*00c8*/ 	.byte	0x03, 0x19
        /*00ca*/ 	.short	0x0038


	//----- nvinfo : EIATTR_PARAM_CBANK
	.align		4
        /*00cc*/ 	.byte	0x04, 0x0a
        /*00ce*/ 	.short	(.L_31 - .L_30)
	.align		4
.L_30:
        /*00d0*/ 	.word	index@(.nv.constant0._Z17pointsToBEVKernelPKfiffffiiPfS1_)
        /*00d4*/ 	.short	0x0380
        /*00d6*/ 	.short	0x0038


	//----- nvinfo : EIATTR_SW_WAR
	.align		4
.L_31:
        /*00d8*/ 	.byte	0x04, 0x36
        /*00da*/ 	.short	(.L_33 - .L_32)
.L_32:
        /*00dc*/ 	.word	0x00000008
.L_33:


//--------------------- .nv.callgraph             --------------------------
	.section	.nv.callgraph,"",@"SHT_CUDA_CALLGRAPH"
	.align	4
	.sectionentsize	8
	.align		4
        /*0000*/ 	.word	0x00000000
	.align		4
        /*0004*/ 	.word	0xffffffff
	.align		4
        /*0008*/ 	.word	0x00000000
	.align		4
        /*000c*/ 	.word	0xfffffffe
	.align		4
        /*0010*/ 	.word	0x00000000
	.align		4
        /*0014*/ 	.word	0xfffffffd
	.align		4
        /*0018*/ 	.word	0x00000000
	.align		4
        /*001c*/ 	.word	0xfffffffc


//--------------------- .text._Z17pointsToBEVKernelPKfiffffiiPfS1_ --------------------------
	.section	.text._Z17pointsToBEVKernelPKfiffffiiPfS1_,"ax",@progbits
	.align	128
        .global         _Z17pointsToBEVKernelPKfiffffiiPfS1_
        .type           _Z17pointsToBEVKernelPKfiffffiiPfS1_,@function
        .size           _Z17pointsToBEVKernelPKfiffffiiPfS1_,(.L_x_1 - _Z17pointsToBEVKernelPKfiffffiiPfS1_)
        .other          _Z17pointsToBEVKernelPKfiffffiiPfS1_,@"STO_CUDA_ENTRY STV_DEFAULT"
_Z17pointsToBEVKernelPKfiffffiiPfS1_:
.text._Z17pointsToBEVKernelPKfiffffiiPfS1_:
[----:B------:R-:W-:Y:S01]  /*0000*/  LDC R1, c[0x0][0x37c] ;  /* 0x0000df00ff017b82 */ /* 0x000fe20000000800 */
[----:B------:R-:W0:Y:S07]  /*0010*/  S2R R3, SR_TID.X ;  /* 0x0000000000037919 */ /* 0x000e2e0000002100 */
[----:B------:R-:W0:Y:S01]  /*0020*/  S2UR UR4, SR_CTAID.X ;  /* 0x00000000000479c3 */ /* 0x000e220000002500 */
[----:B------:R-:W1:Y:S07]  /*0030*/  LDCU UR5, c[0x0][0x388] ;  /* 0x00007100ff0577ac */ /* 0x000e6e0008000800 */
[----:B------:R-:W0:Y:S02]  /*0040*/  LDC R0, c[0x0][0x360] ;  /* 0x0000d800ff007b82 */ /* 0x000e240000000800 */
[----:B0-----:R-:W-:-:S05]  /*0050*/  IMAD R0, R0, UR4, R3 ;  /* 0x0000000400007c24 */ /* 0x001fca000f8e0203 */
[----:B-1----:R-:W-:-:S13]  /*0060*/  ISETP.GE.AND P0, PT, R0, UR5, PT ;  /* 0x0000000500007c0c */ /* 0x002fda000bf06270 */
[----:B------:R-:W-:Y:S05]  /*0070*/  @P0 EXIT ;  /* 0x000000000000094d */ /* 0x000fea0003800000 */
[----:B------:R-:W0:Y:S01]  /*0080*/  LDC.64 R2, c[0x0][0x380] ;  /* 0x0000e000ff027b82 */ /* 0x000e220000000a00 */
[----:B------:R-:W1:Y:S01]  /*0090*/  LDCU.64 UR4, c[0x0][0x358] ;  /* 0x00006b00ff0477ac */ /* 0x000e620008000a00 */
[----:B------:R-:W-:Y:S01]  /*00a0*/  SHF.L.U32 R5, R0, 0x2, RZ ;  /* 0x0000000200057819 */ /* 0x000fe200000006ff */
[----:B------:R-:W2:Y:S01]  /*00b0*/  LDCU UR6, c[0x0][0x38c] ;  /* 0x00007180ff0677ac */ /* 0x000ea20008000800 */
[----:B------:R-:W3:Y:S03]  /*00c0*/  LDCU.128 UR8, c[0x0][0x390] ;  /* 0x00007200ff0877ac */ /* 0x000ee60008000c00 */
[----:B0-----:R-:W-:-:S05]  /*00d0*/  IMAD.WIDE R2, R5, 0x4, R2 ;  /* 0x0000000405027825 */ /* 0x001fca00078e0202 */
[----:B-1----:R-:W2:Y:S04]  /*00e0*/  LDG.E R0, desc[UR4][R2.64] ;  /* 0x0000000402007981 */ /* 0x002ea8000c1e1900 */
[----:B------:R-:W3:Y:S01]  /*00f0*/  LDG.E R4, desc[UR4][R2.64+0x4] ;  /* 0x0000040402047981 */ /* 0x000ee2000c1e1900 */
[----:B--2---:R-:W-:Y:S01]  /*0100*/  FADD R0, R0, -UR6 ;  /* 0x8000000600007e21 */ /* 0x004fe20008000000 */
[----:B------:R-:W0:Y:S01]  /*0110*/  LDCU UR6, c[0x0][0x3a0] ;  /* 0x00007400ff0677ac */ /* 0x000e220008000800 */
[----:B---3--:R-:W-:Y:S02]  /*0120*/  FADD R4, R4, -UR8 ;  /* 0x8000000804047e21 */ /* 0x008fe40008000000 */
[----:B------:R-:W-:Y:S02]  /*0130*/  FMUL R0, R0, UR9 ;  /* 0x0000000900007c20 */ /* 0x000fe40008400000 */
[----:B------:R-:W-:-:S04]  /*0140*/  FMUL R4, R4, UR10 ;  /* 0x0000000a04047c20 */ /* 0x000fc80008400000 */
[----:B------:R-:W1:Y:S08]  /*0150*/  F2I.TRUNC.NTZ R0, R0 ;  /* 0x0000000000007305 */ /* 0x000e70000020f100 */
[----:B------:R-:W0:Y:S01]  /*0160*/  F2I.TRUNC.NTZ R9, R4 ;  /* 0x0000000400097305 */ /* 0x000e22000020f100 */
[----:B-1----:R-:W-:-:S04]  /*0170*/  ISETP.GE.AND P0, PT, R0, UR11, PT ;  /* 0x0000000b00007c0c */ /* 0x002fc8000bf06270 */
[----:B------:R-:W-:Y:S02]  /*0180*/  ISETP.GT.AND P0, PT, R0, -0x1, !P0 ;  /* 0xffffffff0000780c */ /* 0x000fe40004704270 */
[----:B0-----:R-:W-:-:S04]  /*0190*/  ISETP.GE.AND P1, PT, R9, UR6, PT ;  /* 0x0000000609007c0c */ /* 0x001fc8000bf26270 */
[----:B------:R-:W-:-:S04]  /*01a0*/  ISETP.GT.AND P1, PT, R9, -0x1, !P1 ;  /* 0xffffffff0900780c */ /* 0x000fc80004f24270 */
[----:B------:R-:W-:-:S13]  /*01b0*/  PLOP3.LUT P0, PT, P0, P1, PT, 0x80, 0x8 ;  /* 0x000000000008781c */ /* 0x000fda0000703070 */
[----:B------:R-:W-:Y:S05]  /*01c0*/  @!P0 EXIT ;  /* 0x000000000000894d */ /* 0x000fea0003800000 */
[----:B------:R-:W2:Y:S01]  /*01d0*/  LDG.E R13, desc[UR4][R2.64+0x8] ;  /* 0x00000804020d7981 */ /* 0x000ea2000c1e1900 */
[----:B------:R-:W0:Y:S03]  /*01e0*/  LDC.64 R4, c[0x0][0x3a8] ;  /* 0x0000ea00ff047b82 */ /* 0x000e260000000a00 */
[----:B------:R-:W3:Y:S01]  /*01f0*/  LDG.E R11, desc[UR4][R2.64+0xc] ;  /* 0x00000c04020b7981 */ /* 0x000ee2000c1e1900 */
[----:B------:R-:W-:-:S04]  /*0200*/  IMAD R9, R9, UR11, R0 ;  /* 0x0000000b09097c24 */ /* 0x000fc8000f8e0200 */
[----:B------:R-:W1:Y:S01]  /*0210*/  LDC.64 R6, c[0x0][0x3b0] ;  /* 0x0000ec00ff067b82 */ /* 0x000e620000000a00 */
[----:B0-----:R-:W-:-:S04]  /*0220*/  IMAD.WIDE R4, R9, 0x4, R4 ;  /* 0x0000000409047825 */ /* 0x001fc800078e0204 */
[----:B-1----:R-:W-:Y:S01]  /*0230*/  IMAD.WIDE R6, R9, 0x4, R6 ;  /* 0x0000000409067825 */ /* 0x002fe200078e0206 */
[----:B--2---:R-:W-:Y:S02]  /*0240*/  ISETP.GE.AND P0, PT, R13, RZ, PT ;  /* 0x000000ff0d00720c */ /* 0x004fe40003f06270 */
[----:B---3--:R-:W-:-:S11]  /*0250*/  ISETP.GE.AND P1, PT, R11, RZ, PT ;  /* 0x000000ff0b00720c */ /* 0x008fd60003f26270 */
[----:B------:R-:W-:Y:S02]  /*0260*/  @!P0 LOP3.LUT R13, R13, 0x7fffffff, RZ, 0x3c, !PT ;  /* 0x7fffffff0d0d8812 */ /* 0x000fe400078e3cff */
[----:B------:R-:W-:-:S03]  /*0270*/  @!P1 LOP3.LUT R11, R11, 0x7fffffff, RZ, 0x3c, !PT ;  /* 0x7fffffff0b0b9812 */ /* 0x000fc600078e3cff */
[----:B------:R-:W-:Y:S04]  /*0280*/  REDG.E.MAX.STRONG.GPU desc[UR4][R4.64], R13 ;  /* 0x0000000d0400798e */ /* 0x000fe8000d12e104 */
[----:B------:R-:W-:Y:S01]  /*0290*/  REDG.E.MAX.STRONG.GPU desc[UR4][R6.64], R11 ;  /* 0x0000000b0600798e */ /* 0x000fe2000d12e104 */
[----:B------:R-:W-:Y:S05]  /*02a0*/  EXIT ;  /* 0x000000000000794d */ /* 0x000fea0003800000 */
.L_x_0:
[----:B------:R-:W-:-:S00]  /*02b0*/  BRA `(.L_x_0) ;  /* 0xfffffffc00fc7947 */ /* 0x000fc0000383ffff */
[----:B------:R-:W-:-:S00]  /*02c0*/  NOP ;  /* 0x0000000000007918 */ /* 0x000fc00000000000 */
        /* <DEDUP_REMOVED lines=11> */
.L_x_1:


//--------------------- .nv.shared.reserved.0     --------------------------
	.section	.nv.shared.reserved.0,"aw",@nobits
	.weak		__nv_reservedSMEM_offset_0_alias
	.size		__nv_reservedSMEM_offset_0_alias, 0, 64
	.other		__nv_reservedSMEM_offset_0_alias,@"STO_CUDA_RESERVED_SHARED STV_DEFAULT"
__nv_reservedSMEM_offset_0_alias:
	.zero		0
	.zero		64


//--------------------- .nv.constant0._Z17pointsToBEVKernelPKfiffffiiPfS1_ --------------------------
	.section	.nv.constant0._Z17pointsToBEVKernelPKfiffffiiPfS1_,"a",@progbits
	.sectionflags	@""
	.align	4
.nv.constant0._Z17pointsToBEVKernelPKfiffffiiPfS1_:
	.zero		952


//--------------------- SYMBOLS --------------------------

	.type		.nv.reservedSmem.offset0,@object
	.size		.nv.reservedSmem.offset0,0x4
